//
// Generated by NVIDIA NVVM Compiler
//
// Compiler Build ID: CL-36424714
// Cuda compilation tools, release 13.0, V13.0.88
// Based on NVVM 20.0.0
//

.version 9.0
.target sm_100
.address_size 64

	// .globl	_Z14convolution_1DPiS_S_ii

.visible .entry _Z14convolution_1DPiS_S_ii(
	.param .u64 .ptr .align 1 _Z14convolution_1DPiS_S_ii_param_0,
	.param .u64 .ptr .align 1 _Z14convolution_1DPiS_S_ii_param_1,
	.param .u64 .ptr .align 1 _Z14convolution_1DPiS_S_ii_param_2,
	.param .u32 _Z14convolution_1DPiS_S_ii_param_3,
	.param .u32 _Z14convolution_1DPiS_S_ii_param_4
)
{
	.reg .pred 	%p<55>;
	.reg .b32 	%r<136>;
	.reg .b64 	%rd<47>;

	ld.param.u64 	%rd7, [_Z14convolution_1DPiS_S_ii_param_0];
	ld.param.u64 	%rd8, [_Z14convolution_1DPiS_S_ii_param_1];
	ld.param.u64 	%rd6, [_Z14convolution_1DPiS_S_ii_param_2];
	ld.param.u32 	%r65, [_Z14convolution_1DPiS_S_ii_param_3];
	ld.param.u32 	%r66, [_Z14convolution_1DPiS_S_ii_param_4];
	cvta.to.global.u64 	%rd1, %rd8;
	cvta.to.global.u64 	%rd2, %rd7;
	mov.u32 	%r68, %ctaid.x;
	mov.u32 	%r69, %ntid.x;
	mov.u32 	%r70, %tid.x;
	mad.lo.s32 	%r1, %r68, %r69, %r70;
	shr.u32 	%r71, %r66, 31;
	add.s32 	%r72, %r66, %r71;
	shr.s32 	%r73, %r72, 1;
	sub.s32 	%r2, %r1, %r73;
	setp.lt.s32 	%p1, %r66, 1;
	mov.b32 	%r112, 0;
	@%p1 bra 	$L__BB0_41;
	and.b32  	%r3, %r66, 7;
	setp.lt.u32 	%p2, %r66, 8;
	mov.b32 	%r128, 0;
	mov.u32 	%r112, %r128;
	@%p2 bra 	$L__BB0_20;
	and.b32  	%r128, %r66, 2147483640;
	mov.b32 	%r110, 0;
	mov.u32 	%r112, %r110;
$L__BB0_3:
	.pragma "nounroll";
	add.s32 	%r7, %r2, %r110;
	setp.lt.s32 	%p3, %r7, 0;
	setp.ge.s32 	%p4, %r7, %r65;
	mul.wide.u32 	%rd9, %r110, 4;
	add.s64 	%rd3, %rd1, %rd9;
	or.pred  	%p5, %p3, %p4;
	@%p5 bra 	$L__BB0_5;
	mul.wide.u32 	%rd10, %r7, 4;
	add.s64 	%rd11, %rd2, %rd10;
	ld.global.u32 	%r77, [%rd11];
	ld.global.u32 	%r78, [%rd3];
	mad.lo.s32 	%r112, %r78, %r77, %r112;
$L__BB0_5:
	add.s32 	%r10, %r7, 1;
	setp.lt.s32 	%p6, %r10, 0;
	setp.ge.s32 	%p7, %r10, %r65;
	or.pred  	%p8, %p6, %p7;
	@%p8 bra 	$L__BB0_7;
	mul.wide.u32 	%rd12, %r10, 4;
	add.s64 	%rd13, %rd2, %rd12;
	ld.global.u32 	%r79, [%rd13];
	ld.global.u32 	%r80, [%rd3+4];
	mad.lo.s32 	%r112, %r80, %r79, %r112;
$L__BB0_7:
	add.s32 	%r13, %r7, 2;
	setp.lt.s32 	%p9, %r13, 0;
	setp.ge.s32 	%p10, %r13, %r65;
	or.pred  	%p11, %p9, %p10;
	@%p11 bra 	$L__BB0_9;
	mul.wide.u32 	%rd14, %r13, 4;
	add.s64 	%rd15, %rd2, %rd14;
	ld.global.u32 	%r81, [%rd15];
	ld.global.u32 	%r82, [%rd3+8];
	mad.lo.s32 	%r112, %r82, %r81, %r112;
$L__BB0_9:
	add.s32 	%r16, %r7, 3;
	setp.lt.s32 	%p12, %r16, 0;
	setp.ge.s32 	%p13, %r16, %r65;
	or.pred  	%p14, %p12, %p13;
	@%p14 bra 	$L__BB0_11;
	mul.wide.u32 	%rd16, %r16, 4;
	add.s64 	%rd17, %rd2, %rd16;
	ld.global.u32 	%r83, [%rd17];
	ld.global.u32 	%r84, [%rd3+12];
	mad.lo.s32 	%r112, %r84, %r83, %r112;
$L__BB0_11:
	add.s32 	%r19, %r7, 4;
	setp.lt.s32 	%p15, %r19, 0;
	setp.ge.s32 	%p16, %r19, %r65;
	or.pred  	%p17, %p15, %p16;
	@%p17 bra 	$L__BB0_13;
	mul.wide.u32 	%rd18, %r19, 4;
	add.s64 	%rd19, %rd2, %rd18;
	ld.global.u32 	%r85, [%rd19];
	ld.global.u32 	%r86, [%rd3+16];
	mad.lo.s32 	%r112, %r86, %r85, %r112;
$L__BB0_13:
	add.s32 	%r22, %r7, 5;
	setp.lt.s32 	%p18, %r22, 0;
	setp.ge.s32 	%p19, %r22, %r65;
	or.pred  	%p20, %p18, %p19;
	@%p20 bra 	$L__BB0_15;
	mul.wide.u32 	%rd20, %r22, 4;
	add.s64 	%rd21, %rd2, %rd20;
	ld.global.u32 	%r87, [%rd21];
	ld.global.u32 	%r88, [%rd3+20];
	mad.lo.s32 	%r112, %r88, %r87, %r112;
$L__BB0_15:
	add.s32 	%r25, %r7, 6;
	setp.lt.s32 	%p21, %r25, 0;
	setp.ge.s32 	%p22, %r25, %r65;
	or.pred  	%p23, %p21, %p22;
	@%p23 bra 	$L__BB0_17;
	mul.wide.u32 	%rd22, %r25, 4;
	add.s64 	%rd23, %rd2, %rd22;
	ld.global.u32 	%r89, [%rd23];
	ld.global.u32 	%r90, [%rd3+24];
	mad.lo.s32 	%r112, %r90, %r89, %r112;
$L__BB0_17:
	add.s32 	%r28, %r7, 7;
	setp.lt.s32 	%p24, %r28, 0;
	setp.ge.s32 	%p25, %r28, %r65;
	or.pred  	%p26, %p24, %p25;
	@%p26 bra 	$L__BB0_19;
	mul.wide.u32 	%rd24, %r28, 4;
	add.s64 	%rd25, %rd2, %rd24;
	ld.global.u32 	%r91, [%rd25];
	ld.global.u32 	%r92, [%rd3+28];
	mad.lo.s32 	%r112, %r92, %r91, %r112;
$L__BB0_19:
	add.s32 	%r110, %r110, 8;
	setp.ne.s32 	%p27, %r110, %r128;
	@%p27 bra 	$L__BB0_3;
$L__BB0_20:
	setp.eq.s32 	%p28, %r3, 0;
	@%p28 bra 	$L__BB0_41;
	and.b32  	%r35, %r66, 3;
	setp.lt.u32 	%p29, %r3, 4;
	@%p29 bra 	$L__BB0_31;
	add.s32 	%r36, %r2, %r128;
	setp.lt.s32 	%p30, %r36, 0;
	setp.ge.s32 	%p31, %r36, %r65;
	mul.wide.u32 	%rd26, %r128, 4;
	add.s64 	%rd4, %rd1, %rd26;
	or.pred  	%p32, %p30, %p31;
	@%p32 bra 	$L__BB0_24;
	mul.wide.u32 	%rd27, %r36, 4;
	add.s64 	%rd28, %rd2, %rd27;
	ld.global.u32 	%r94, [%rd28];
	ld.global.u32 	%r95, [%rd4];
	mad.lo.s32 	%r112, %r95, %r94, %r112;
$L__BB0_24:
	add.s32 	%r39, %r36, 1;
	setp.lt.s32 	%p33, %r39, 0;
	setp.ge.s32 	%p34, %r39, %r65;
	or.pred  	%p35, %p33, %p34;
	@%p35 bra 	$L__BB0_26;
	mul.wide.u32 	%rd29, %r39, 4;
	add.s64 	%rd30, %rd2, %rd29;
	ld.global.u32 	%r96, [%rd30];
	ld.global.u32 	%r97, [%rd4+4];
	mad.lo.s32 	%r112, %r97, %r96, %r112;
$L__BB0_26:
	add.s32 	%r42, %r36, 2;
	setp.lt.s32 	%p36, %r42, 0;
	setp.ge.s32 	%p37, %r42, %r65;
	or.pred  	%p38, %p36, %p37;
	@%p38 bra 	$L__BB0_28;
	mul.wide.u32 	%rd31, %r42, 4;
	add.s64 	%rd32, %rd2, %rd31;
	ld.global.u32 	%r98, [%rd32];
	ld.global.u32 	%r99, [%rd4+8];
	mad.lo.s32 	%r112, %r99, %r98, %r112;
$L__BB0_28:
	add.s32 	%r45, %r36, 3;
	setp.lt.s32 	%p39, %r45, 0;
	setp.ge.s32 	%p40, %r45, %r65;
	or.pred  	%p41, %p39, %p40;
	@%p41 bra 	$L__BB0_30;
	mul.wide.u32 	%rd33, %r45, 4;
	add.s64 	%rd34, %rd2, %rd33;
	ld.global.u32 	%r100, [%rd34];
	ld.global.u32 	%r101, [%rd4+12];
	mad.lo.s32 	%r112, %r101, %r100, %r112;
$L__BB0_30:
	add.s32 	%r128, %r128, 4;
$L__BB0_31:
	setp.eq.s32 	%p42, %r35, 0;
	@%p42 bra 	$L__BB0_41;
	setp.eq.s32 	%p43, %r35, 1;
	@%p43 bra 	$L__BB0_38;
	add.s32 	%r52, %r2, %r128;
	setp.lt.s32 	%p44, %r52, 0;
	setp.ge.s32 	%p45, %r52, %r65;
	mul.wide.u32 	%rd35, %r128, 4;
	add.s64 	%rd5, %rd1, %rd35;
	or.pred  	%p46, %p44, %p45;
	@%p46 bra 	$L__BB0_35;
	mul.wide.u32 	%rd36, %r52, 4;
	add.s64 	%rd37, %rd2, %rd36;
	ld.global.u32 	%r103, [%rd37];
	ld.global.u32 	%r104, [%rd5];
	mad.lo.s32 	%r112, %r104, %r103, %r112;
$L__BB0_35:
	add.s32 	%r55, %r52, 1;
	setp.lt.s32 	%p47, %r55, 0;
	setp.ge.s32 	%p48, %r55, %r65;
	or.pred  	%p49, %p47, %p48;
	@%p49 bra 	$L__BB0_37;
	mul.wide.u32 	%rd38, %r55, 4;
	add.s64 	%rd39, %rd2, %rd38;
	ld.global.u32 	%r105, [%rd39];
	ld.global.u32 	%r106, [%rd5+4];
	mad.lo.s32 	%r112, %r106, %r105, %r112;
$L__BB0_37:
	add.s32 	%r128, %r128, 2;
$L__BB0_38:
	and.b32  	%r107, %r66, 1;
	setp.eq.b32 	%p50, %r107, 1;
	not.pred 	%p51, %p50;
	@%p51 bra 	$L__BB0_41;
	add.s32 	%r62, %r2, %r128;
	setp.lt.s32 	%p52, %r62, 0;
	setp.ge.s32 	%p53, %r62, %r65;
	or.pred  	%p54, %p52, %p53;
	@%p54 bra 	$L__BB0_41;
	mul.wide.u32 	%rd40, %r62, 4;
	add.s64 	%rd41, %rd2, %rd40;
	ld.global.u32 	%r108, [%rd41];
	mul.wide.u32 	%rd42, %r128, 4;
	add.s64 	%rd43, %rd1, %rd42;
	ld.global.u32 	%r109, [%rd43];
	mad.lo.s32 	%r112, %r109, %r108, %r112;
$L__BB0_41:
	cvta.to.global.u64 	%rd44, %rd6;
	mul.wide.s32 	%rd45, %r1, 4;
	add.s64 	%rd46, %rd44, %rd45;
	st.global.u32 	[%rd46], %r112;
	ret;

}


// ===== COMPILED SASS (sm_100) =====

	.target	sm_100

	.elftype	@"ET_EXEC"


//--------------------- .note.nv.tkinfo           --------------------------
	.section	.note.nv.tkinfo,"",@"SHT_NOTE"
	.sectionflags	@"SHF_NOTE_NV_TKINFO"
	.tkinfo
        /*0018*/ 	.word	0x00000002
        /*0030*/ 	.string	""
        /*0030*/ 	.string	"ptxas"
        /*0030*/ 	.string	"Cuda compilation tools, release 13.0, V13.0.88"
        /*0030*/ 	.string	"Build cuda_13.0.r13.0/compiler.36424714_0"
        /*0030*/ 	.string	"-arch sm_100 -m 64 "



//--------------------- .note.nv.cuinfo           --------------------------
	.section	.note.nv.cuinfo,"",@"SHT_NOTE"
	.sectionflags	@"SHF_NOTE_NV_CUINFO"
        /*0018*/ 	.short	0x0002
        /*001a*/ 	.short	0x0064
        /*001c*/ 	.short	0x0082
	.zero		2


//--------------------- .nv.info                  --------------------------
	.section	.nv.info,"",@"SHT_CUDA_INFO"
	.align	4


	//----- nvinfo : EIATTR_REGCOUNT
	.align		4
        /*0000*/ 	.byte	0x04, 0x2f
        /*0002*/ 	.short	(.L_1 - .L_0)
	.align		4
.L_0:
        /*0004*/ 	.word	index@(_Z14convolution_1DPiS_S_ii)
        /*0008*/ 	.word	0x00000020


	//----- nvinfo : EIATTR_FRAME_SIZE
	.align		4
.L_1:
        /*000c*/ 	.byte	0x04, 0x11
        /*000e*/ 	.short	(.L_3 - .L_2)
	.align		4
.L_2:
        /*0010*/ 	.word	index@(_Z14convolution_1DPiS_S_ii)
        /*0014*/ 	.word	0x00000000


	//----- nvinfo : EIATTR_MIN_STACK_SIZE
	.align		4
.L_3:
        /*0018*/ 	.byte	0x04, 0x12
        /*001a*/ 	.short	(.L_5 - .L_4)
	.align		4
.L_4:
        /*001c*/ 	.word	index@(_Z14convolution_1DPiS_S_ii)
        /*0020*/ 	.word	0x00000000
.L_5:


//--------------------- .nv.compat                --------------------------
	.section	.nv.compat,"",@"SHT_CUDA_COMPAT_INFO"
	.align	4
        /*0000*/ 	.byte	0x02, 0x09, 0x00, 0x00, 0x02, 0x02, 0x01, 0x00, 0x02, 0x05, 0x05, 0x00, 0x03, 0x07, 0x01, 0x01
        /*0010*/ 	.byte	0x02, 0x03, 0x00, 0x00, 0x02, 0x06, 0x01, 0x00, 0x04, 0x0b, 0x08, 0x00, 0x09, 0x00, 0x00, 0x00
        /*0020*/ 	.byte	0x00, 0x00, 0x00, 0x00


//--------------------- .nv.info._Z14convolution_1DPiS_S_ii --------------------------
	.section	.nv.info._Z14convolution_1DPiS_S_ii,"",@"SHT_CUDA_INFO"
	.sectionflags	@""
	.align	4


	//----- nvinfo : EIATTR_CUDA_API_VERSION
	.align		4
        /*0000*/ 	.byte	0x04, 0x37
        /*0002*/ 	.short	(.L_7 - .L_6)
.L_6:
        /*0004*/ 	.word	0x00000082


	//----- nvinfo : EIATTR_KPARAM_INFO
	.align		4
.L_7:
        /*0008*/ 	.byte	0x04, 0x17
        /*000a*/ 	.short	(.L_9 - .L_8)
.L_8:
        /*000c*/ 	.word	0x00000000
        /*0010*/ 	.short	0x0004
        /*0012*/ 	.short	0x001c
        /*0014*/ 	.byte	0x00, 0xf0, 0x11, 0x00


	//----- nvinfo : EIATTR_KPARAM_INFO
	.align		4
.L_9:
        /*0018*/ 	.byte	0x04, 0x17
        /*001a*/ 	.short	(.L_11 - .L_10)
.L_10:
        /*001c*/ 	.word	0x00000000
        /*0020*/ 	.short	0x0003
        /*0022*/ 	.short	0x0018
        /*0024*/ 	.byte	0x00, 0xf0, 0x11, 0x00


	//----- nvinfo : EIATTR_KPARAM_INFO
	.align		4
.L_11:
        /*0028*/ 	.byte	0x04, 0x17
        /*002a*/ 	.short	(.L_13 - .L_12)
.L_12:
        /*002c*/ 	.word	0x00000000
        /*0030*/ 	.short	0x0002
        /*0032*/ 	.short	0x0010
        /*0034*/ 	.byte	0x00, 0xf5, 0x21, 0x00


	//----- nvinfo : EIATTR_KPARAM_INFO
	.align		4
.L_13:
        /*0038*/ 	.byte	0x04, 0x17
        /*003a*/ 	.short	(.L_15 - .L_14)
.L_14:
        /*003c*/ 	.word	0x00000000
        /*0040*/ 	.short	0x0001
        /*0042*/ 	.short	0x0008
        /*0044*/ 	.byte	0x00, 0xf5, 0x21, 0x00


	//----- nvinfo : EIATTR_KPARAM_INFO
	.align		4
.L_15:
        /*0048*/ 	.byte	0x04, 0x17
        /*004a*/ 	.short	(.L_17 - .L_16)
.L_16:
        /*004c*/ 	.word	0x00000000
        /*0050*/ 	.short	0x0000
        /*0052*/ 	.short	0x0000
        /*0054*/ 	.byte	0x00, 0xf5, 0x21, 0x00


	//----- nvinfo : EIATTR_SPARSE_MMA_MASK
	.align		4
.L_17:
        /*0058*/ 	.byte	0x03, 0x50
        /*005a*/ 	.short	0x0000


	//----- nvinfo : EIATTR_MAXREG_COUNT
	.align		4
        /*005c*/ 	.byte	0x03, 0x1b
        /*005e*/ 	.short	0x00ff


	//----- nvinfo : EIATTR_MERCURY_ISA_VERSION
	.align		4
        /*0060*/ 	.byte	0x03, 0x5f
        /*0062*/ 	.short	0x0101


	//----- nvinfo : EIATTR_VRC_CTA_INIT_COUNT
	.align		4
        /*0064*/ 	.byte	0x02, 0x4a
	.zero		1
	.zero		1


	//----- nvinfo : EIATTR_EXIT_INSTR_OFFSETS
	.align		4
        /*0068*/ 	.byte	0x04, 0x1c
        /*006a*/ 	.short	(.L_19 - .L_18)


	//   ....[0]....
.L_18:
        /*006c*/ 	.word	0x00000b20


	//----- nvinfo : EIATTR_CRS_STACK_SIZE
	.align		4
.L_19:
        /*0070*/ 	.byte	0x04, 0x1e
        /*0072*/ 	.short	(.L_21 - .L_20)
.L_20:
        /*0074*/ 	.word	0x00000000


	//----- nvinfo : EIATTR_CBANK_PARAM_SIZE
	.align		4
.L_21:
        /*0078*/ 	.byte	0x03, 0x19
        /*007a*/ 	.short	0x0020


	//----- nvinfo : EIATTR_PARAM_CBANK
	.align		4
        /*007c*/ 	.byte	0x04, 0x0a
        /*007e*/ 	.short	(.L_23 - .L_22)
	.align		4
.L_22:
        /*0080*/ 	.word	index@(.nv.constant0._Z14convolution_1DPiS_S_ii)
        /*0084*/ 	.short	0x0380
        /*0086*/ 	.short	0x0020


	//----- nvinfo : EIATTR_SW_WAR
	.align		4
.L_23:
        /*0088*/ 	.byte	0x04, 0x36
        /*008a*/ 	.short	(.L_25 - .L_24)
.L_24:
        /*008c*/ 	.word	0x00000008
.L_25:


//--------------------- .nv.callgraph             --------------------------
	.section	.nv.callgraph,"",@"SHT_CUDA_CALLGRAPH"
	.align	4
	.sectionentsize	8
	.align		4
        /*0000*/ 	.word	0x00000000
	.align		4
        /*0004*/ 	.word	0xffffffff
	.align		4
        /*0008*/ 	.word	0x00000000
	.align		4
        /*000c*/ 	.word	0xfffffffe
	.align		4
        /*0010*/ 	.word	0x00000000
	.align		4
        /*0014*/ 	.word	0xfffffffd
	.align		4
        /*0018*/ 	.word	0x00000000
	.align		4
        /*001c*/ 	.word	0xfffffffc


//--------------------- .text._Z14convolution_1DPiS_S_ii --------------------------
	.section	.text._Z14convolution_1DPiS_S_ii,"ax",@progbits
	.align	128
        .global         _Z14convolution_1DPiS_S_ii
        .type           _Z14convolution_1DPiS_S_ii,@function
        .size           _Z14convolution_1DPiS_S_ii,(.L_x_7 - _Z14convolution_1DPiS_S_ii)
        .other          _Z14convolution_1DPiS_S_ii,@"STO_CUDA_ENTRY STV_DEFAULT"
_Z14convolution_1DPiS_S_ii:
.text._Z14convolution_1DPiS_S_ii:
[----:B------:R-:W-:Y:S01]  /*0000*/  LDC R1, c[0x0][0x37c] ;  /* 0x0000df00ff017b82 */ /* 0x000fe20000000800 */
[----:B------:R-:W0:Y:S01]  /*0010*/  S2R R3, SR_TID.X ;  /* 0x0000000000037919 */ /* 0x000e220000002100 */
[----:B------:R-:W1:Y:S06]  /*0020*/  LDCU UR5, c[0x0][0x39c] ;  /* 0x00007380ff0577ac */ /* 0x000e6c0008000800 */
[----:B------:R-:W0:Y:S01]  /*0030*/  S2UR UR4, SR_CTAID.X ;  /* 0x00000000000479c3 */ /* 0x000e220000002500 */
[----:B------:R-:W-:Y:S01]  /*0040*/  HFMA2 R0, -RZ, RZ, 0, 0 ;  /* 0x00000000ff007431 */ /* 0x000fe200000001ff */
[----:B------:R-:W2:Y:S06]  /*0050*/  LDCU.64 UR8, c[0x0][0x358] ;  /* 0x00006b00ff0877ac */ /* 0x000eac0008000a00 */
[----:B------:R-:W0:Y:S01]  /*0060*/  LDC R2, c[0x0][0x360] ;  /* 0x0000d800ff027b82 */ /* 0x000e220000000800 */
[----:B-1----:R-:W-:Y:S01]  /*0070*/  UISETP.GE.AND UP0, UPT, UR5, 0x1, UPT ;  /* 0x000000010500788c */ /* 0x002fe2000bf06270 */
[----:B0-----:R-:W-:-:S08]  /*0080*/  IMAD R2, R2, UR4, R3 ;  /* 0x0000000402027c24 */ /* 0x001fd0000f8e0203 */
[----:B--2---:R-:W-:Y:S05]  /*0090*/  BRA.U !UP0, `(.L_x_0) ;  /* 0x0000000908947547 */ /* 0x004fea000b800000 */
[----:B------:R-:W-:Y:S01]  /*00a0*/  UISETP.GE.U32.AND UP0, UPT, UR5, 0x8, UPT ;  /* 0x000000080500788c */ /* 0x000fe2000bf06070 */
[----:B------:R-:W-:Y:S01]  /*00b0*/  IMAD.MOV.U32 R3, RZ, RZ, RZ ;  /* 0x000000ffff037224 */ /* 0x000fe200078e00ff */
[----:B------:R-:W-:Y:S01]  /*00c0*/  ULEA.HI UR4, UR5, UR5, URZ, 0x1 ;  /* 0x0000000505047291 */ /* 0x000fe2000f8f08ff */
[----:B------:R-:W-:Y:S01]  /*00d0*/  MOV R0, RZ ;  /* 0x000000ff00007202 */ /* 0x000fe20000000f00 */
[----:B------:R-:W-:Y:S02]  /*00e0*/  ULOP3.LUT UR6, UR5, 0x7, URZ, 0xc0, !UPT ;  /* 0x0000000705067892 */ /* 0x000fe4000f8ec0ff */
[----:B------:R-:W-:Y:S02]  /*00f0*/  USHF.R.S32.HI UR4, URZ, 0x1, UR4 ;  /* 0x00000001ff047899 */ /* 0x000fe40008011404 */
[----:B------:R-:W-:-:S04]  /*0100*/  UISETP.NE.AND UP1, UPT, UR6, URZ, UPT ;  /* 0x000000ff0600728c */ /* 0x000fc8000bf25270 */
[----:B------:R-:W-:Y:S01]  /*0110*/  VIADD R4, R2, -UR4 ;  /* 0x8000000402047c36 */ /* 0x000fe20008000000 */
[----:B------:R-:W-:Y:S06]  /*0120*/  BRA.U !UP0, `(.L_x_1) ;  /* 0x0000000508287547 */ /* 0x000fec000b800000 */
[----:B------:R-:W-:Y:S01]  /*0130*/  ULOP3.LUT UR4, UR5, 0x7ffffff8, URZ, 0xc0, !UPT ;  /* 0x7ffffff805047892 */ /* 0x000fe2000f8ec0ff */
[----:B------:R-:W-:Y:S01]  /*0140*/  MOV R7, RZ ;  /* 0x000000ff00077202 */ /* 0x000fe20000000f00 */
[----:B------:R-:W-:Y:S01]  /*0150*/  IMAD.MOV.U32 R0, RZ, RZ, RZ ;  /* 0x000000ffff007224 */ /* 0x000fe200078e00ff */
[----:B------:R-:W0:Y:S03]  /*0160*/  LDCU UR7, c[0x0][0x398] ;  /* 0x00007300ff0777ac */ /* 0x000e260008000800 */
[----:B------:R-:W-:-:S07]  /*0170*/  MOV R3, UR4 ;  /* 0x0000000400037c02 */ /* 0x000fce0008000f00 */
.L_x_2:
[----:B------:R-:W-:Y:S01]  /*0180*/  IMAD.IADD R29, R4, 0x1, R7 ;  /* 0x00000001041d7824 */ /* 0x000fe200078e0207 */
[----:B------:R-:W1:Y:S04]  /*0190*/  LDC.64 R14, c[0x0][0x388] ;  /* 0x0000e200ff0e7b82 */ /* 0x000e680000000a00 */
[----:B0-----:R-:W-:-:S04]  /*01a0*/  ISETP.GE.AND P4, PT, R29, UR7, PT ;  /* 0x000000071d007c0c */ /* 0x001fc8000bf86270 */
[----:B------:R-:W-:-:S13]  /*01b0*/  ISETP.LT.OR P4, PT, R29, RZ, P4 ;  /* 0x000000ff1d00720c */ /* 0x000fda0002781670 */
[----:B------:R-:W0:Y:S01]  /*01c0*/  @!P4 LDC.64 R8, c[0x0][0x380] ;  /* 0x0000e000ff08cb82 */ /* 0x000e220000000a00 */
[----:B-1----:R-:W-:-:S05]  /*01d0*/  IMAD.WIDE.U32 R14, R7, 0x4, R14 ;  /* 0x00000004070e7825 */ /* 0x002fca00078e000e */
[----:B------:R-:W2:Y:S01]  /*01e0*/  @!P4 LDG.E R10, desc[UR8][R14.64] ;  /* 0x000000080e0ac981 */ /* 0x000ea2000c1e1900 */
[----:B0-----:R-:W-:-:S06]  /*01f0*/  @!P4 IMAD.WIDE.U32 R8, R29, 0x4, R8 ;  /* 0x000000041d08c825 */ /* 0x001fcc00078e0008 */
[----:B------:R-:W2:Y:S01]  /*0200*/  @!P4 LDG.E R9, desc[UR8][R8.64] ;  /* 0x000000080809c981 */ /* 0x000ea2000c1e1900 */
[----:B------:R-:W-:-:S04]  /*0210*/  IADD3 R19, PT, PT, R29, 0x1, RZ ;  /* 0x000000011d137810 */ /* 0x000fc80007ffe0ff */
[----:B------:R-:W-:Y:S01]  /*0220*/  ISETP.GE.AND P0, PT, R19, UR7, PT ;  /* 0x0000000713007c0c */ /* 0x000fe2000bf06270 */
[----:B------:R-:W-:-:S03]  /*0230*/  VIADD R24, R29, 0x2 ;  /* 0x000000021d187836 */ /* 0x000fc60000000000 */
[----:B------:R-:W-:Y:S02]  /*0240*/  ISETP.LT.OR P0, PT, R19, RZ, P0 ;  /* 0x000000ff1300720c */ /* 0x000fe40000701670 */
[C---:B------:R-:W-:Y:S02]  /*0250*/  IADD3 R25, PT, PT, R29.reuse, 0x3, RZ ;  /* 0x000000031d197810 */ /* 0x040fe40007ffe0ff */
[C---:B------:R-:W-:Y:S01]  /*0260*/  ISETP.GE.AND P3, PT, R24.reuse, UR7, PT ;  /* 0x0000000718007c0c */ /* 0x040fe2000bf66270 */
[----:B------:R-:W-:Y:S01]  /*0270*/  VIADD R5, R29, 0x4 ;  /* 0x000000041d057836 */ /* 0x000fe20000000000 */
[C---:B------:R-:W-:Y:S02]  /*0280*/  ISETP.GE.AND P2, PT, R25.reuse, UR7, PT ;  /* 0x0000000719007c0c */ /* 0x040fe4000bf46270 */
[----:B------:R-:W-:Y:S02]  /*0290*/  ISETP.LT.OR P3, PT, R24, RZ, P3 ;  /* 0x000000ff1800720c */ /* 0x000fe40001f61670 */
[----:B------:R-:W-:-:S02]  /*02a0*/  ISETP.LT.OR P2, PT, R25, RZ, P2 ;  /* 0x000000ff1900720c */ /* 0x000fc40001741670 */
[----:B------:R-:W-:Y:S01]  /*02b0*/  IADD3 R6, PT, PT, R29, 0x5, RZ ;  /* 0x000000051d067810 */ /* 0x000fe20007ffe0ff */
[----:B------:R-:W0:Y:S01]  /*02c0*/  @!P0 LDC.64 R22, c[0x0][0x380] ;  /* 0x0000e000ff168b82 */ /* 0x000e220000000a00 */
[----:B------:R-:W-:Y:S01]  /*02d0*/  ISETP.GE.AND P1, PT, R5, UR7, PT ;  /* 0x0000000705007c0c */ /* 0x000fe2000bf26270 */
[----:B------:R-:W-:Y:S01]  /*02e0*/  VIADD R27, R29, 0x6 ;  /* 0x000000061d1b7836 */ /* 0x000fe20000000000 */
[C---:B------:R-:W-:Y:S02]  /*02f0*/  ISETP.GE.AND P5, PT, R6.reuse, UR7, PT ;  /* 0x0000000706007c0c */ /* 0x040fe4000bfa6270 */
[----:B------:R-:W-:Y:S02]  /*0300*/  ISETP.LT.OR P1, PT, R5, RZ, P1 ;  /* 0x000000ff0500720c */ /* 0x000fe40000f21670 */
[----:B------:R-:W-:Y:S01]  /*0310*/  IADD3 R29, PT, PT, R29, 0x7, RZ ;  /* 0x000000071d1d7810 */ /* 0x000fe20007ffe0ff */
[----:B------:R-:W1:Y:S01]  /*0320*/  @!P3 LDC.64 R12, c[0x0][0x380] ;  /* 0x0000e000ff0cbb82 */ /* 0x000e620000000a00 */
[----:B------:R-:W-:-:S02]  /*0330*/  ISETP.LT.OR P5, PT, R6, RZ, P5 ;  /* 0x000000ff0600720c */ /* 0x000fc40002fa1670 */
[----:B------:R-:W-:-:S04]  /*0340*/  ISETP.GE.AND P6, PT, R29, UR7, PT ;  /* 0x000000071d007c0c */ /* 0x000fc8000bfc6270 */
[----:B------:R-:W-:-:S07]  /*0350*/  ISETP.LT.OR P6, PT, R29, RZ, P6 ;  /* 0x000000ff1d00720c */ /* 0x000fce00037c1670 */
[----:B------:R-:W3:Y:S01]  /*0360*/  @!P5 LDC.64 R16, c[0x0][0x380] ;  /* 0x0000e000ff10db82 */ /* 0x000ee20000000a00 */
[----:B0-----:R-:W-:-:S07]  /*0370*/  @!P0 IMAD.WIDE.U32 R22, R19, 0x4, R22 ;  /* 0x0000000413168825 */ /* 0x001fce00078e0016 */
[----:B------:R-:W0:Y:S01]  /*0380*/  @!P6 LDC.64 R20, c[0x0][0x380] ;  /* 0x0000e000ff14eb82 */ /* 0x000e220000000a00 */
[----:B------:R-:W4:Y:S01]  /*0390*/  @!P0 LDG.E R23, desc[UR8][R22.64] ;  /* 0x0000000816178981 */ /* 0x000f22000c1e1900 */
[----:B-1----:R-:W-:-:S03]  /*03a0*/  @!P3 IMAD.WIDE.U32 R12, R24, 0x4, R12 ;  /* 0x00000004180cb825 */ /* 0x002fc600078e000c */
[----:B------:R-:W4:Y:S04]  /*03b0*/  @!P0 LDG.E R24, desc[UR8][R14.64+0x4] ;  /* 0x000004080e188981 */ /* 0x000f28000c1e1900 */
[----:B------:R-:W5:Y:S04]  /*03c0*/  @!P3 LDG.E R13, desc[UR8][R12.64] ;  /* 0x000000080c0db981 */ /* 0x000f68000c1e1900 */
[----:B------:R-:W5:Y:S01]  /*03d0*/  @!P5 LDG.E R22, desc[UR8][R14.64+0x14] ;  /* 0x000014080e16d981 */ /* 0x000f62000c1e1900 */
[----:B---3--:R-:W-:-:S03]  /*03e0*/  @!P5 IMAD.WIDE.U32 R16, R6, 0x4, R16 ;  /* 0x000000040610d825 */ /* 0x008fc600078e0010 */
[----:B------:R-:W3:Y:S04]  /*03f0*/  @!P1 LDG.E R6, desc[UR8][R14.64+0x10] ;  /* 0x000010080e069981 */ /* 0x000ee8000c1e1900 */
[----:B------:R-:W3:Y:S01]  /*0400*/  @!P5 LDG.E R17, desc[UR8][R16.64] ;  /* 0x000000081011d981 */ /* 0x000ee2000c1e1900 */
[----:B0-----:R-:W-:-:S06]  /*0410*/  @!P6 IMAD.WIDE.U32 R20, R29, 0x4, R20 ;  /* 0x000000041d14e825 */ /* 0x001fcc00078e0014 */
[----:B------:R-:W3:Y:S01]  /*0420*/  @!P6 LDG.E R21, desc[UR8][R20.64] ;  /* 0x000000081415e981 */ /* 0x000ee2000c1e1900 */
[----:B--2---:R-:W-:Y:S01]  /*0430*/  @!P4 IMAD R0, R9, R10, R0 ;  /* 0x0000000a0900c224 */ /* 0x004fe200078e0200 */
[C---:B------:R-:W-:Y:S01]  /*0440*/  ISETP.GE.AND P4, PT, R27.reuse, UR7, PT ;  /* 0x000000071b007c0c */ /* 0x040fe2000bf86270 */
[----:B------:R-:W0:Y:S03]  /*0450*/  @!P2 LDC.64 R10, c[0x0][0x380] ;  /* 0x0000e000ff0aab82 */ /* 0x000e260000000a00 */
[----:B------:R-:W-:-:S05]  /*0460*/  ISETP.LT.OR P4, PT, R27, RZ, P4 ;  /* 0x000000ff1b00720c */ /* 0x000fca0002781670 */
[----:B------:R-:W1:Y:S08]  /*0470*/  @!P1 LDC.64 R8, c[0x0][0x380] ;  /* 0x0000e000ff089b82 */ /* 0x000e700000000a00 */
[----:B------:R-:W2:Y:S01]  /*0480*/  @!P4 LDC.64 R18, c[0x0][0x380] ;  /* 0x0000e000ff12cb82 */ /* 0x000ea20000000a00 */
[----:B------:R-:W3:Y:S01]  /*0490*/  @!P4 LDG.E R12, desc[UR8][R14.64+0x18] ;  /* 0x000018080e0cc981 */ /* 0x000ee2000c1e1900 */
[----:B0-----:R-:W-:-:S03]  /*04a0*/  @!P2 IMAD.WIDE.U32 R10, R25, 0x4, R10 ;  /* 0x00000004190aa825 */ /* 0x001fc600078e000a */
[----:B------:R-:W5:Y:S04]  /*04b0*/  @!P3 LDG.E R25, desc[UR8][R14.64+0x8] ;  /* 0x000008080e19b981 */ /* 0x000f68000c1e1900 */
[----:B------:R-:W3:Y:S01]  /*04c0*/  @!P2 LDG.E R11, desc[UR8][R10.64] ;  /* 0x000000080a0ba981 */ /* 0x000ee2000c1e1900 */
[----:B-1----:R-:W-:-:S03]  /*04d0*/  @!P1 IMAD.WIDE.U32 R8, R5, 0x4, R8 ;  /* 0x0000000405089825 */ /* 0x002fc600078e0008 */
[----:B------:R-:W3:Y:S04]  /*04e0*/  @!P2 LDG.E R5, desc[UR8][R14.64+0xc] ;  /* 0x00000c080e05a981 */ /* 0x000ee8000c1e1900 */
[----:B------:R-:W3:Y:S01]  /*04f0*/  @!P1 LDG.E R9, desc[UR8][R8.64] ;  /* 0x0000000808099981 */ /* 0x000ee2000c1e1900 */
[----:B--2---:R-:W-:-:S03]  /*0500*/  @!P4 IMAD.WIDE.U32 R18, R27, 0x4, R18 ;  /* 0x000000041b12c825 */ /* 0x004fc600078e0012 */
[----:B------:R-:W2:Y:S04]  /*0510*/  @!P6 LDG.E R10, desc[UR8][R14.64+0x1c] ;  /* 0x00001c080e0ae981 */ /* 0x000ea8000c1e1900 */
[----:B------:R-:W2:Y:S01]  /*0520*/  @!P4 LDG.E R19, desc[UR8][R18.64] ;  /* 0x000000081213c981 */ /* 0x000ea2000c1e1900 */
[----:B------:R-:W-:Y:S01]  /*0530*/  IADD3 R7, PT, PT, R7, 0x8, RZ ;  /* 0x0000000807077810 */ /* 0x000fe20007ffe0ff */
[----:B----4-:R-:W-:-:S03]  /*0540*/  @!P0 IMAD R0, R23, R24, R0 ;  /* 0x0000001817008224 */ /* 0x010fc600078e0200 */
[----:B------:R-:W-:Y:S01]  /*0550*/  ISETP.NE.AND P0, PT, R7, R3, PT ;  /* 0x000000030700720c */ /* 0x000fe20003f05270 */
[----:B-----5:R-:W-:-:S04]  /*0560*/  @!P3 IMAD R0, R13, R25, R0 ;  /* 0x000000190d00b224 */ /* 0x020fc800078e0200 */
[----:B---3--:R-:W-:-:S04]  /*0570*/  @!P2 IMAD R0, R11, R5, R0 ;  /* 0x000000050b00a224 */ /* 0x008fc800078e0200 */
[----:B------:R-:W-:-:S04]  /*0580*/  @!P1 IMAD R0, R9, R6, R0 ;  /* 0x0000000609009224 */ /* 0x000fc800078e0200 */
[----:B------:R-:W-:-:S04]  /*0590*/  @!P5 IMAD R0, R17, R22, R0 ;  /* 0x000000161100d224 */ /* 0x000fc800078e0200 */
[----:B--2---:R-:W-:-:S04]  /*05a0*/  @!P4 IMAD R0, R19, R12, R0 ;  /* 0x0000000c1300c224 */ /* 0x004fc800078e0200 */
[----:B------:R-:W-:Y:S01]  /*05b0*/  @!P6 IMAD R0, R21, R10, R0 ;  /* 0x0000000a1500e224 */ /* 0x000fe200078e0200 */
[----:B------:R-:W-:Y:S06]  /*05c0*/  @P0 BRA `(.L_x_2) ;  /* 0xfffffff800ec0947 */ /* 0x000fec000383ffff */
.L_x_1:
[----:B------:R-:W-:Y:S05]  /*05d0*/  BRA.U !UP1, `(.L_x_0) ;  /* 0x0000000509447547 */ /* 0x000fea000b800000 */
[----:B------:R-:W0:Y:S01]  /*05e0*/  LDCU UR4, c[0x0][0x39c] ;  /* 0x00007380ff0477ac */ /* 0x000e220008000800 */
[----:B------:R-:W-:Y:S02]  /*05f0*/  UISETP.GE.U32.AND UP0, UPT, UR6, 0x4, UPT ;  /* 0x000000040600788c */ /* 0x000fe4000bf06070 */
[----:B0-----:R-:W-:-:S04]  /*0600*/  ULOP3.LUT UR5, UR4, 0x3, URZ, 0xc0, !UPT ;  /* 0x0000000304057892 */ /* 0x001fc8000f8ec0ff */
[----:B------:R-:W-:-:S03]  /*0610*/  UISETP.NE.AND UP1, UPT, UR5, URZ, UPT ;  /* 0x000000ff0500728c */ /* 0x000fc6000bf25270 */
[----:B------:R-:W-:Y:S08]  /*0620*/  BRA.U !UP0, `(.L_x_3) ;  /* 0x0000000108907547 */ /* 0x000ff0000b800000 */
[----:B------:R-:W0:Y:S01]  /*0630*/  LDCU UR6, c[0x0][0x398] ;  /* 0x00007300ff0677ac */ /* 0x000e220008000800 */
[----:B------:R-:W-:Y:S01]  /*0640*/  IMAD.IADD R17, R4, 0x1, R3 ;  /* 0x0000000104117824 */ /* 0x000fe200078e0203 */
[----:B------:R-:W1:Y:S03]  /*0650*/  LDC.64 R8, c[0x0][0x388] ;  /* 0x0000e200ff087b82 */ /* 0x000e660000000a00 */
[C---:B------:R-:W-:Y:S01]  /*0660*/  VIADD R5, R17.reuse, 0x3 ;  /* 0x0000000311057836 */ /* 0x040fe20000000000 */
[C---:B------:R-:W-:Y:S02]  /*0670*/  IADD3 R19, PT, PT, R17.reuse, 0x1, RZ ;  /* 0x0000000111137810 */ /* 0x040fe40007ffe0ff */
[C---:B------:R-:W-:Y:S02]  /*0680*/  IADD3 R21, PT, PT, R17.reuse, 0x2, RZ ;  /* 0x0000000211157810 */ /* 0x040fe40007ffe0ff */
[----:B0-----:R-:W-:-:S02]  /*0690*/  ISETP.GE.AND P0, PT, R17, UR6, PT ;  /* 0x0000000611007c0c */ /* 0x001fc4000bf06270 */
[----:B------:R-:W-:Y:S02]  /*06a0*/  ISETP.GE.AND P1, PT, R19, UR6, PT ;  /* 0x0000000613007c0c */ /* 0x000fe4000bf26270 */
[----:B------:R-:W-:Y:S02]  /*06b0*/  ISETP.LT.OR P0, PT, R17, RZ, P0 ;  /* 0x000000ff1100720c */ /* 0x000fe40000701670 */
[----:B------:R-:W-:Y:S02]  /*06c0*/  ISETP.GE.AND P2, PT, R21, UR6, PT ;  /* 0x0000000615007c0c */ /* 0x000fe4000bf46270 */
[----:B------:R-:W-:Y:S01]  /*06d0*/  ISETP.LT.OR P1, PT, R19, RZ, P1 ;  /* 0x000000ff1300720c */ /* 0x000fe20000f21670 */
[----:B-1----:R-:W-:Y:S01]  /*06e0*/  IMAD.WIDE.U32 R8, R3, 0x4, R8 ;  /* 0x0000000403087825 */ /* 0x002fe200078e0008 */
[----:B------:R-:W-:Y:S02]  /*06f0*/  ISETP.LT.OR P2, PT, R21, RZ, P2 ;  /* 0x000000ff1500720c */ /* 0x000fe40001741670 */
[----:B------:R-:W-:-:S04]  /*0700*/  ISETP.GE.AND P3, PT, R5, UR6, PT ;  /* 0x0000000605007c0c */ /* 0x000fc8000bf66270 */
[----:B------:R-:W-:Y:S01]  /*0710*/  ISETP.LT.OR P3, PT, R5, RZ, P3 ;  /* 0x000000ff0500720c */ /* 0x000fe20001f61670 */
[----:B------:R-:W0:Y:S01]  /*0720*/  @!P0 LDC.64 R14, c[0x0][0x380] ;  /* 0x0000e000ff0e8b82 */ /* 0x000e220000000a00 */
[----:B------:R-:W2:Y:S07]  /*0730*/  @!P0 LDG.E R16, desc[UR8][R8.64] ;  /* 0x0000000808108981 */ /* 0x000eae000c1e1900 */
[----:B------:R-:W1:Y:S04]  /*0740*/  @!P1 LDC.64 R12, c[0x0][0x380] ;  /* 0x0000e000ff0c9b82 */ /* 0x000e680000000a00 */
[----:B------:R-:W3:Y:S04]  /*0750*/  @!P3 LDG.E R18, desc[UR8][R8.64+0xc] ;  /* 0x00000c080812b981 */ /* 0x000ee8000c1e1900 */
[----:B------:R-:W4:Y:S08]  /*0760*/  @!P2 LDC.64 R10, c[0x0][0x380] ;  /* 0x0000e000ff0aab82 */ /* 0x000f300000000a00 */
[----:B------:R-:W5:Y:S01]  /*0770*/  @!P3 LDC.64 R6, c[0x0][0x380] ;  /* 0x0000e000ff06bb82 */ /* 0x000f620000000a00 */
[----:B0-----:R-:W-:-:S02]  /*0780*/  @!P0 IMAD.WIDE.U32 R14, R17, 0x4, R14 ;  /* 0x00000004110e8825 */ /* 0x001fc400078e000e */
[----:B------:R-:W3:Y:S04]  /*0790*/  @!P1 LDG.E R17, desc[UR8][R8.64+0x4] ;  /* 0x0000040808119981 */ /* 0x000ee8000c1e1900 */
[----:B------:R-:W2:Y:S01]  /*07a0*/  @!P0 LDG.E R15, desc[UR8][R14.64] ;  /* 0x000000080e0f8981 */ /* 0x000ea2000c1e1900 */
[----:B-1----:R-:W-:-:S06]  /*07b0*/  @!P1 IMAD.WIDE.U32 R12, R19, 0x4, R12 ;  /* 0x00000004130c9825 */ /* 0x002fcc00078e000c */
[----:B------:R-:W3:Y:S01]  /*07c0*/  @!P1 LDG.E R13, desc[UR8][R12.64] ;  /* 0x000000080c0d9981 */ /* 0x000ee2000c1e1900 */
[----:B----4-:R-:W-:-:S06]  /*07d0*/  @!P2 IMAD.WIDE.U32 R10, R21, 0x4, R10 ;  /* 0x00000004150aa825 */ /* 0x010fcc00078e000a */
[----:B------:R-:W4:Y:S01]  /*07e0*/  @!P2 LDG.E R11, desc[UR8][R10.64] ;  /* 0x000000080a0ba981 */ /* 0x000f22000c1e1900 */
[----:B-----5:R-:W-:-:S03]  /*07f0*/  @!P3 IMAD.WIDE.U32 R6, R5, 0x4, R6 ;  /* 0x000000040506b825 */ /* 0x020fc600078e0006 */
[----:B------:R-:W4:Y:S04]  /*0800*/  @!P2 LDG.E R5, desc[UR8][R8.64+0x8] ;  /* 0x000008080805a981 */ /* 0x000f28000c1e1900 */
[----:B------:R-:W5:Y:S01]  /*0810*/  @!P3 LDG.E R7, desc[UR8][R6.64] ;  /* 0x000000080607b981 */ /* 0x000f62000c1e1900 */
[----:B------:R-:W-:Y:S01]  /*0820*/  IADD3 R3, PT, PT, R3, 0x4, RZ ;  /* 0x0000000403037810 */ /* 0x000fe20007ffe0ff */
[----:B--2---:R-:W-:-:S04]  /*0830*/  @!P0 IMAD R0, R15, R16, R0 ;  /* 0x000000100f008224 */ /* 0x004fc800078e0200 */
[----:B---3--:R-:W-:-:S04]  /*0840*/  @!P1 IMAD R0, R13, R17, R0 ;  /* 0x000000110d009224 */ /* 0x008fc800078e0200 */
[----:B----4-:R-:W-:-:S04]  /*0850*/  @!P2 IMAD R0, R11, R5, R0 ;  /* 0x000000050b00a224 */ /* 0x010fc800078e0200 */
[----:B-----5:R-:W-:-:S07]  /*0860*/  @!P3 IMAD R0, R7, R18, R0 ;  /* 0x000000120700b224 */ /* 0x020fce00078e0200 */
.L_x_3:
[----:B------:R-:W-:Y:S05]  /*0870*/  BRA.U !UP1, `(.L_x_0) ;  /* 0x00000001099c7547 */ /* 0x000fea000b800000 */
[----:B------:R-:W-:Y:S02]  /*0880*/  UISETP.NE.AND UP0, UPT, UR5, 0x1, UPT ;  /* 0x000000010500788c */ /* 0x000fe4000bf05270 */
[----:B------:R-:W-:-:S04]  /*0890*/  ULOP3.LUT UR4, UR4, 0x1, URZ, 0xc0, !UPT ;  /* 0x0000000104047892 */ /* 0x000fc8000f8ec0ff */
[----:B------:R-:W-:-:S03]  /*08a0*/  UISETP.NE.U32.AND UP1, UPT, UR4, 0x1, UPT ;  /* 0x000000010400788c */ /* 0x000fc6000bf25070 */
[----:B------:R-:W-:Y:S08]  /*08b0*/  BRA.U !UP0, `(.L_x_4) ;  /* 0x0000000108507547 */ /* 0x000ff0000b800000 */
[----:B------:R-:W0:Y:S01]  /*08c0*/  LDCU UR4, c[0x0][0x398] ;  /* 0x00007300ff0477ac */ /* 0x000e220008000800 */
[----:B------:R-:W-:Y:S01]  /*08d0*/  IADD3 R5, PT, PT, R4, R3, RZ ;  /* 0x0000000304057210 */ /* 0x000fe20007ffe0ff */
[----:B------:R-:W1:Y:S04]  /*08e0*/  LDC.64 R6, c[0x0][0x388] ;  /* 0x0000e200ff067b82 */ /* 0x000e680000000a00 */
[C---:B------:R-:W-:Y:S01]  /*08f0*/  VIADD R15, R5.reuse, 0x1 ;  /* 0x00000001050f7836 */ /* 0x040fe20000000000 */
[----:B0-----:R-:W-:-:S04]  /*0900*/  ISETP.GE.AND P0, PT, R5, UR4, PT ;  /* 0x0000000405007c0c */ /* 0x001fc8000bf06270 */
[----:B------:R-:W-:Y:S02]  /*0910*/  ISETP.GE.AND P1, PT, R15, UR4, PT ;  /* 0x000000040f007c0c */ /* 0x000fe4000bf26270 */
[----:B------:R-:W-:Y:S02]  /*0920*/  ISETP.LT.OR P0, PT, R5, RZ, P0 ;  /* 0x000000ff0500720c */ /* 0x000fe40000701670 */
[----:B------:R-:W-:Y:S01]  /*0930*/  ISETP.LT.OR P1, PT, R15, RZ, P1 ;  /* 0x000000ff0f00720c */ /* 0x000fe20000f21670 */
[----:B-1----:R-:W-:-:S10]  /*0940*/  IMAD.WIDE.U32 R10, R3, 0x4, R6 ;  /* 0x00000004030a7825 */ /* 0x002fd400078e0006 */
[----:B------:R-:W0:Y:S08]  /*0950*/  @!P0 LDC.64 R8, c[0x0][0x380] ;  /* 0x0000e000ff088b82 */ /* 0x000e300000000a00 */
[----:B------:R-:W1:Y:S01]  /*0960*/  @!P1 LDC.64 R12, c[0x0][0x380] ;  /* 0x0000e000ff0c9b82 */ /* 0x000e620000000a00 */
[----:B0-----:R-:W-:Y:S02]  /*0970*/  @!P0 IMAD.WIDE.U32 R6, R5, 0x4, R8 ;  /* 0x0000000405068825 */ /* 0x001fe400078e0008 */
[----:B------:R-:W2:Y:S04]  /*0980*/  @!P0 LDG.E R5, desc[UR8][R10.64] ;  /* 0x000000080a058981 */ /* 0x000ea8000c1e1900 */
[----:B------:R-:W2:Y:S01]  /*0990*/  @!P0 LDG.E R7, desc[UR8][R6.64] ;  /* 0x0000000806078981 */ /* 0x000ea2000c1e1900 */
[----:B-1----:R-:W-:-:S03]  /*09a0*/  @!P1 IMAD.WIDE.U32 R8, R15, 0x4, R12 ;  /* 0x000000040f089825 */ /* 0x002fc600078e000c */
[----:B------:R-:W3:Y:S04]  /*09b0*/  @!P1 LDG.E R12, desc[UR8][R10.64+0x4] ;  /* 0x000004080a0c9981 */ /* 0x000ee8000c1e1900 */
[----:B------:R-:W3:Y:S01]  /*09c0*/  @!P1 LDG.E R9, desc[UR8][R8.64] ;  /* 0x0000000808099981 */ /* 0x000ee2000c1e1900 */
[----:B------:R-:W-:Y:S01]  /*09d0*/  IADD3 R3, PT, PT, R3, 0x2, RZ ;  /* 0x0000000203037810 */ /* 0x000fe20007ffe0ff */
[----:B--2---:R-:W-:-:S04]  /*09e0*/  @!P0 IMAD R0, R7, R5, R0 ;  /* 0x0000000507008224 */ /* 0x004fc800078e0200 */
[----:B---3--:R-:W-:-:S07]  /*09f0*/  @!P1 IMAD R0, R9, R12, R0 ;  /* 0x0000000c09009224 */ /* 0x008fce00078e0200 */
.L_x_4:
[----:B------:R-:W-:Y:S05]  /*0a00*/  BRA.U UP1, `(.L_x_0) ;  /* 0x0000000101387547 */ /* 0x000fea000b800000 */
[----:B------:R-:W0:Y:S01]  /*0a10*/  LDCU UR4, c[0x0][0x398] ;  /* 0x00007300ff0477ac */ /* 0x000e220008000800 */
[----:B------:R-:W-:Y:S01]  /*0a20*/  IADD3 R9, PT, PT, R4, R3, RZ ;  /* 0x0000000304097210 */ /* 0x000fe20007ffe0ff */
[----:B------:R-:W-:Y:S03]  /*0a30*/  BSSY.RECONVERGENT B0, `(.L_x_0) ;  /* 0x000000b000007945 */ /* 0x000fe60003800200 */
[----:B0-----:R-:W-:-:S04]  /*0a40*/  ISETP.GE.AND P0, PT, R9, UR4, PT ;  /* 0x0000000409007c0c */ /* 0x001fc8000bf06270 */
[----:B------:R-:W-:-:S13]  /*0a50*/  ISETP.LT.OR P0, PT, R9, RZ, P0 ;  /* 0x000000ff0900720c */ /* 0x000fda0000701670 */
[----:B------:R-:W-:Y:S05]  /*0a60*/  @P0 BRA `(.L_x_5) ;  /* 0x00000000001c0947 */ /* 0x000fea0003800000 */
[----:B------:R-:W0:Y:S08]  /*0a70*/  LDC.64 R4, c[0x0][0x380] ;  /* 0x0000e000ff047b82 */ /* 0x000e300000000a00 */
[----:B------:R-:W1:Y:S01]  /*0a80*/  LDC.64 R6, c[0x0][0x388] ;  /* 0x0000e200ff067b82 */ /* 0x000e620000000a00 */
[----:B0-----:R-:W-:-:S06]  /*0a90*/  IMAD.WIDE.U32 R4, R9, 0x4, R4 ;  /* 0x0000000409047825 */ /* 0x001fcc00078e0004 */
[----:B------:R-:W2:Y:S01]  /*0aa0*/  LDG.E R5, desc[UR8][R4.64] ;  /* 0x0000000804057981 */ /* 0x000ea2000c1e1900 */
[----:B-1----:R-:W-:-:S06]  /*0ab0*/  IMAD.WIDE.U32 R6, R3, 0x4, R6 ;  /* 0x0000000403067825 */ /* 0x002fcc00078e0006 */
[----:B------:R-:W2:Y:S02]  /*0ac0*/  LDG.E R6, desc[UR8][R6.64] ;  /* 0x0000000806067981 */ /* 0x000ea4000c1e1900 */
[----:B--2---:R-:W-:-:S07]  /*0ad0*/  IMAD R0, R5, R6, R0 ;  /* 0x0000000605007224 */ /* 0x004fce00078e0200 */
.L_x_5:
[----:B------:R-:W-:Y:S05]  /*0ae0*/  BSYNC.RECONVERGENT B0 ;  /* 0x0000000000007941 */ /* 0x000fea0003800200 */
.L_x_0:
[----:B------:R-:W0:Y:S02]  /*0af0*/  LDC.64 R4, c[0x0][0x390] ;  /* 0x0000e400ff047b82 */ /* 0x000e240000000a00 */
[----:B0-----:R-:W-:-:S05]  /*0b00*/  IMAD.WIDE R2, R2, 0x4, R4 ;  /* 0x0000000402027825 */ /* 0x001fca00078e0204 */
[----:B------:R-:W-:Y:S01]  /*0b10*/  STG.E desc[UR8][R2.64], R0 ;  /* 0x0000000002007986 */ /* 0x000fe2000c101908 */
[----:B------:R-:W-:Y:S05]  /*0b20*/  EXIT ;  /* 0x000000000000794d */ /* 0x000fea0003800000 */
.L_x_6:
[----:B------:R-:W-:-:S00]  /*0b30*/  BRA `(.L_x_6) ;  /* 0xfffffffc00fc7947 */ /* 0x000fc0000383ffff */
[----:B------:R-:W-:-:S00]  /*0b40*/  NOP ;  /* 0x0000000000007918 */ /* 0x000fc00000000000 */
        /* <DEDUP_REMOVED lines=11> */
.L_x_7:


//--------------------- .nv.shared.reserved.0     --------------------------
	.section	.nv.shared.reserved.0,"aw",@nobits
	.weak		__nv_reservedSMEM_offset_0_alias
	.size		__nv_reservedSMEM_offset_0_alias, 0, 64
	.other		__nv_reservedSMEM_offset_0_alias,@"STO_CUDA_RESERVED_SHARED STV_DEFAULT"
__nv_reservedSMEM_offset_0_alias:
	.zero		0
	.zero		64


//--------------------- .nv.constant0._Z14convolution_1DPiS_S_ii --------------------------
	.section	.nv.constant0._Z14convolution_1DPiS_S_ii,"a",@progbits
	.sectionflags	@""
	.align	4
.nv.constant0._Z14convolution_1DPiS_S_ii:
	.zero		928


//--------------------- SYMBOLS --------------------------

	.type		.nv.reservedSmem.offset0,@object
	.size		.nv.reservedSmem.offset0,0x4
